	.headerflags	@"EF_CUDA_TEXMODE_UNIFIED EF_CUDA_64BIT_ADDRESS EF_CUDA_ACCELERATORS EF_CUDA_SM90 EF_CUDA_VIRTUAL_SM(EF_CUDA_SM90)"
	.elftype	@"ET_EXEC"


//--------------------- .nv.info                  --------------------------
	.section	.nv.info,"",@"SHT_CUDA_INFO"
	.align	4


	//----- nvinfo : EIATTR_REGCOUNT
	.align		4
        /*0000*/ 	.byte	0x04, 0x2f
        /*0002*/ 	.short	(.L_1 - .L_0)
	.align		4
.L_0:
        /*0004*/ 	.word	index@(triton_poi_fused_convolution_15)
        /*0008*/ 	.word	0x0000000c


	//----- nvinfo : EIATTR_MIN_STACK_SIZE
	.align		4
.L_1:
        /*000c*/ 	.byte	0x04, 0x12
        /*000e*/ 	.short	(.L_3 - .L_2)
	.align		4
.L_2:
        /*0010*/ 	.word	index@(triton_poi_fused_convolution_15)
        /*0014*/ 	.word	0x00000000


	//----- nvinfo : EIATTR_FRAME_SIZE
	.align		4
.L_3:
        /*0018*/ 	.byte	0x04, 0x11
        /*001a*/ 	.short	(.L_5 - .L_4)
	.align		4
.L_4:
        /*001c*/ 	.word	index@(triton_poi_fused_convolution_15)
        /*0020*/ 	.word	0x00000000


	//----- nvinfo : EIATTR_MIN_STACK_SIZE
	.align		4
.L_5:
        /*0024*/ 	.byte	0x04, 0x12
        /*0026*/ 	.short	(.L_7 - .L_6)
	.align		4
.L_6:
        /*0028*/ 	.word	index@(triton_poi_fused_convolution_15)
        /*002c*/ 	.word	0x00000000
.L_7:


//--------------------- .nv.info.triton_poi_fused_convolution_15 --------------------------
	.section	.nv.info.triton_poi_fused_convolution_15,"",@"SHT_CUDA_INFO"
	.sectionflags	@""
	.align	4


	//----- nvinfo : EIATTR_CUDA_API_VERSION
	.align		4
        /*0000*/ 	.byte	0x04, 0x37
        /*0002*/ 	.short	(.L_9 - .L_8)
.L_8:
        /*0004*/ 	.word	0x0000007c


	//----- nvinfo : EIATTR_KPARAM_INFO
	.align		4
.L_9:
        /*0008*/ 	.byte	0x04, 0x17
        /*000a*/ 	.short	(.L_11 - .L_10)
.L_10:
        /*000c*/ 	.word	0x00000000
        /*0010*/ 	.short	0x0002
        /*0012*/ 	.short	0x0010
        /*0014*/ 	.byte	0x00, 0xf0, 0x11, 0x00


	//----- nvinfo : EIATTR_KPARAM_INFO
	.align		4
.L_11:
        /*0018*/ 	.byte	0x04, 0x17
        /*001a*/ 	.short	(.L_13 - .L_12)
.L_12:
        /*001c*/ 	.word	0x00000000
        /*0020*/ 	.short	0x0001
        /*0022*/ 	.short	0x0008
        /*0024*/ 	.byte	0x00, 0xf4, 0x21, 0x00


	//----- nvinfo : EIATTR_KPARAM_INFO
	.align		4
.L_13:
        /*0028*/ 	.byte	0x04, 0x17
        /*002a*/ 	.short	(.L_15 - .L_14)
.L_14:
        /*002c*/ 	.word	0x00000000
        /*0030*/ 	.short	0x0000
        /*0032*/ 	.short	0x0000
        /*0034*/ 	.byte	0x00, 0xf4, 0x21, 0x00


	//----- nvinfo : EIATTR_SPARSE_MMA_MASK
	.align		4
.L_15:
        /*0038*/ 	.byte	0x03, 0x50
        /*003a*/ 	.short	0x0000


	//----- nvinfo : EIATTR_MAXREG_COUNT
	.align		4
        /*003c*/ 	.byte	0x03, 0x1b
        /*003e*/ 	.short	0x00ff


	//----- nvinfo : EIATTR_EXIT_INSTR_OFFSETS
	.align		4
        /*0040*/ 	.byte	0x04, 0x1c
        /*0042*/ 	.short	(.L_17 - .L_16)


	//   ....[0]....
.L_16:
        /*0044*/ 	.word	0x00000170


	//----- nvinfo : EIATTR_REQNTID
	.align		4
.L_17:
        /*0048*/ 	.byte	0x04, 0x10
        /*004a*/ 	.short	(.L_19 - .L_18)
.L_18:
        /*004c*/ 	.word	0x00000100
        /*0050*/ 	.word	0x00000001
        /*0054*/ 	.word	0x00000001


	//----- nvinfo : EIATTR_CBANK_PARAM_SIZE
	.align		4
.L_19:
        /*0058*/ 	.byte	0x03, 0x19
        /*005a*/ 	.short	0x0014


	//----- nvinfo : EIATTR_PARAM_CBANK
	.align		4
        /*005c*/ 	.byte	0x04, 0x0a
        /*005e*/ 	.short	(.L_21 - .L_20)
	.align		4
.L_20:
        /*0060*/ 	.word	index@(.nv.constant0.triton_poi_fused_convolution_15)
        /*0064*/ 	.short	0x0210
        /*0066*/ 	.short	0x0014


	//----- nvinfo : EIATTR_SW_WAR
	.align		4
.L_21:
        /*0068*/ 	.byte	0x04, 0x36
        /*006a*/ 	.short	(.L_23 - .L_22)
.L_22:
        /*006c*/ 	.word	0x00000008
.L_23:


//--------------------- .nv.callgraph             --------------------------
	.section	.nv.callgraph,"",@"SHT_CUDA_CALLGRAPH"
	.align	4
	.sectionentsize	8
	.align		4
        /*0000*/ 	.word	0x00000000
	.align		4
        /*0004*/ 	.word	0xffffffff
	.align		4
        /*0008*/ 	.word	0x00000000
	.align		4
        /*000c*/ 	.word	0xfffffffe
	.align		4
        /*0010*/ 	.word	0x00000000
	.align		4
        /*0014*/ 	.word	0xfffffffd
	.align		4
        /*0018*/ 	.word	0x00000000
	.align		4
        /*001c*/ 	.word	0xfffffffc


//--------------------- .text.triton_poi_fused_convolution_15 --------------------------
	.section	.text.triton_poi_fused_convolution_15,"ax",@progbits
	.align	128
        .global         triton_poi_fused_convolution_15
        .type           triton_poi_fused_convolution_15,@function
        .size           triton_poi_fused_convolution_15,(.L_x_1 - triton_poi_fused_convolution_15)
        .other          triton_poi_fused_convolution_15,@"STO_CUDA_ENTRY STV_DEFAULT"
triton_poi_fused_convolution_15:
.text.triton_poi_fused_convolution_15:
[----:B------:R-:W-:Y:S01]  /*0000*/  LDC R1, c[0x0][0x28] ;  /* 0x00000a00ff017b82 */ /* 0x000fe20000000800 */
[----:B------:R-:W1:Y:S07]  /*0010*/  S2R R0, SR_TID.X ;  /* 0x0000000000007919 */ /* 0x000e6e0000002100 */
[----:B------:R-:W2:Y:S01]  /*0020*/  LDC.64 R4, c[0x0][0x218] ;  /* 0x00008600ff047b82 */ /* 0x000ea20000000a00 */
[----:B------:R-:W-:Y:S01]  /*0030*/  ULDC.64 UR4, c[0x0][0x208] ;  /* 0x0000820000047ab9 */ /* 0x000fe20000000a00 */
[----:B------:R-:W3:Y:S06]  /*0040*/  S2R R7, SR_CTAID.X ;  /* 0x0000000000077919 */ /* 0x000eec0000002500 */
[----:B------:R-:W4:Y:S01]  /*0050*/  LDC.64 R2, c[0x0][0x210] ;  /* 0x00008400ff027b82 */ /* 0x000f220000000a00 */
[----:B-1----:R-:W-:Y:S01]  /*0060*/  IMAD.SHL.U32 R0, R0, 0x2, RZ ;  /* 0x0000000200007824 */ /* 0x002fe200078e00ff */
[----:B---3--:R-:W-:-:S04]  /*0070*/  SHF.R.S32.HI R6, RZ, 0x16, R7 ;  /* 0x00000016ff067819 */ /* 0x008fc80000011407 */
[----:B------:R-:W-:Y:S02]  /*0080*/  LOP3.LUT R0, R0, 0x1fe, RZ, 0xc0, !PT ;  /* 0x000001fe00007812 */ /* 0x000fe400078ec0ff */
[----:B------:R-:W-:-:S03]  /*0090*/  SGXT R6, R6, 0x1 ;  /* 0x000000010606781a */ /* 0x000fc60000000200 */
[----:B------:R-:W-:-:S04]  /*00a0*/  IMAD R7, R7, 0x200, R0 ;  /* 0x0000020007077824 */ /* 0x000fc800078e0200 */
[----:B----4-:R-:W-:Y:S01]  /*00b0*/  IMAD.WIDE R2, R7, 0x4, R2 ;  /* 0x0000000407027825 */ /* 0x010fe200078e0202 */
[----:B------:R-:W-:-:S04]  /*00c0*/  LEA.HI R6, R6, R7, RZ, 0x8 ;  /* 0x0000000706067211 */ /* 0x000fc800078f40ff */
[----:B------:R-:W-:-:S04]  /*00d0*/  SHF.R.S32.HI R6, RZ, 0x8, R6 ;  /* 0x00000008ff067819 */ /* 0x000fc80000011406 */
[----:B------:R-:W-:-:S04]  /*00e0*/  LEA.HI R0, R6, R6, RZ, 0x9 ;  /* 0x0000000606007211 */ /* 0x000fc800078f48ff */
[----:B------:R-:W-:-:S05]  /*00f0*/  LOP3.LUT R9, R0, 0xfffffe00, RZ, 0xc0, !PT ;  /* 0xfffffe0000097812 */ /* 0x000fca00078ec0ff */
[----:B------:R-:W-:Y:S02]  /*0100*/  IMAD.IADD R9, R6, 0x1, -R9 ;  /* 0x0000000106097824 */ /* 0x000fe400078e0a09 */
[----:B------:R-:W3:Y:S02]  /*0110*/  LDG.E.64 R6, desc[UR4][R2.64] ;  /* 0x0000000402067981 */ /* 0x000ee4000c1e1b00 */
[----:B--2---:R-:W-:-:S06]  /*0120*/  IMAD.WIDE R4, R9, 0x4, R4 ;  /* 0x0000000409047825 */ /* 0x004fcc00078e0204 */
[----:B------:R-:W3:Y:S02]  /*0130*/  LDG.E.EL R4, desc[UR4][R4.64] ;  /* 0x0000000404047981 */ /* 0x000ee4000c2e1900 */
[--C-:B---3--:R-:W-:Y:S01]  /*0140*/  FADD R6, R6, R4.reuse ;  /* 0x0000000406067221 */ /* 0x108fe20000000000 */
[----:B------:R-:W-:-:S05]  /*0150*/  FADD R7, R7, R4 ;  /* 0x0000000407077221 */ /* 0x000fca0000000000 */
[----:B------:R-:W-:Y:S01]  /*0160*/  STG.E.64 desc[UR4][R2.64], R6 ;  /* 0x0000000602007986 */ /* 0x000fe2000c101b04 */
[----:B------:R-:W-:Y:S05]  /*0170*/  EXIT ;  /* 0x000000000000794d */ /* 0x000fea0003800000 */
.L_x_0:
[----:B------:R-:W-:-:S00]  /*0180*/  BRA `(.L_x_0) ;  /* 0xfffffffc00fc7947 */ /* 0x000fc0000383ffff */
[----:B------:R-:W-:-:S00]  /*0190*/  NOP ;  /* 0x0000000000007918 */ /* 0x000fc00000000000 */
        /* <DEDUP_REMOVED lines=14> */
.L_x_1:


//--------------------- .nv.constant0.triton_poi_fused_convolution_15 --------------------------
	.section	.nv.constant0.triton_poi_fused_convolution_15,"a",@progbits
	.sectionflags	@""
	.align	4
.nv.constant0.triton_poi_fused_convolution_15:
	.zero		548
